//
// Generated by NVIDIA NVVM Compiler
//
// Compiler Build ID: CL-36424714
// Cuda compilation tools, release 13.0, V13.0.88
// Based on NVVM 20.0.0
//

.version 9.0
.target sm_100
.address_size 64

	// .globl	_Z5saxpyPfS_

.visible .entry _Z5saxpyPfS_(
	.param .u64 .ptr .align 1 _Z5saxpyPfS__param_0,
	.param .u64 .ptr .align 1 _Z5saxpyPfS__param_1
)
{
	.reg .pred 	%p<2>;
	.reg .b32 	%r<5>;
	.reg .b32 	%f<4>;
	.reg .b64 	%rd<8>;

	ld.param.u64 	%rd1, [_Z5saxpyPfS__param_0];
	ld.param.u64 	%rd2, [_Z5saxpyPfS__param_1];
	mov.u32 	%r2, %ctaid.x;
	mov.u32 	%r3, %ntid.x;
	mov.u32 	%r4, %tid.x;
	mad.lo.s32 	%r1, %r2, %r3, %r4;
	setp.gt.s32 	%p1, %r1, 1023;
	@%p1 bra 	$L__BB0_2;
	cvta.to.global.u64 	%rd3, %rd1;
	cvta.to.global.u64 	%rd4, %rd2;
	mul.wide.s32 	%rd5, %r1, 4;
	add.s64 	%rd6, %rd3, %rd5;
	ld.global.f32 	%f1, [%rd6];
	add.s64 	%rd7, %rd4, %rd5;
	ld.global.f32 	%f2, [%rd7];
	fma.rn.f32 	%f3, %f1, 0f40000000, %f2;
	st.global.f32 	[%rd7], %f3;
$L__BB0_2:
	ret;

}


// ===== COMPILED SASS (sm_100) =====

	.target	sm_100

	.elftype	@"ET_EXEC"


//--------------------- .note.nv.tkinfo           --------------------------
	.section	.note.nv.tkinfo,"",@"SHT_NOTE"
	.sectionflags	@"SHF_NOTE_NV_TKINFO"
	.tkinfo
        /*0018*/ 	.word	0x00000002
        /*0030*/ 	.string	""
        /*0030*/ 	.string	"ptxas"
        /*0030*/ 	.string	"Cuda compilation tools, release 13.0, V13.0.88"
        /*0030*/ 	.string	"Build cuda_13.0.r13.0/compiler.36424714_0"
        /*0030*/ 	.string	"-arch sm_100 -m 64 "



//--------------------- .note.nv.cuinfo           --------------------------
	.section	.note.nv.cuinfo,"",@"SHT_NOTE"
	.sectionflags	@"SHF_NOTE_NV_CUINFO"
        /*0018*/ 	.short	0x0002
        /*001a*/ 	.short	0x0064
        /*001c*/ 	.short	0x0082
	.zero		2


//--------------------- .nv.info                  --------------------------
	.section	.nv.info,"",@"SHT_CUDA_INFO"
	.align	4


	//----- nvinfo : EIATTR_REGCOUNT
	.align		4
        /*0000*/ 	.byte	0x04, 0x2f
        /*0002*/ 	.short	(.L_1 - .L_0)
	.align		4
.L_0:
        /*0004*/ 	.word	index@(_Z5saxpyPfS_)
        /*0008*/ 	.word	0x0000000a


	//----- nvinfo : EIATTR_FRAME_SIZE
	.align		4
.L_1:
        /*000c*/ 	.byte	0x04, 0x11
        /*000e*/ 	.short	(.L_3 - .L_2)
	.align		4
.L_2:
        /*0010*/ 	.word	index@(_Z5saxpyPfS_)
        /*0014*/ 	.word	0x00000000


	//----- nvinfo : EIATTR_MIN_STACK_SIZE
	.align		4
.L_3:
        /*0018*/ 	.byte	0x04, 0x12
        /*001a*/ 	.short	(.L_5 - .L_4)
	.align		4
.L_4:
        /*001c*/ 	.word	index@(_Z5saxpyPfS_)
        /*0020*/ 	.word	0x00000000
.L_5:


//--------------------- .nv.compat                --------------------------
	.section	.nv.compat,"",@"SHT_CUDA_COMPAT_INFO"
	.align	4
        /*0000*/ 	.byte	0x02, 0x09, 0x00, 0x00, 0x02, 0x02, 0x01, 0x00, 0x02, 0x05, 0x05, 0x00, 0x03, 0x07, 0x01, 0x01
        /*0010*/ 	.byte	0x02, 0x03, 0x00, 0x00, 0x02, 0x06, 0x01, 0x00, 0x04, 0x0b, 0x08, 0x00, 0x09, 0x00, 0x00, 0x00
        /*0020*/ 	.byte	0x00, 0x00, 0x00, 0x00


//--------------------- .nv.info._Z5saxpyPfS_     --------------------------
	.section	.nv.info._Z5saxpyPfS_,"",@"SHT_CUDA_INFO"
	.sectionflags	@""
	.align	4


	//----- nvinfo : EIATTR_CUDA_API_VERSION
	.align		4
        /*0000*/ 	.byte	0x04, 0x37
        /*0002*/ 	.short	(.L_7 - .L_6)
.L_6:
        /*0004*/ 	.word	0x00000082


	//----- nvinfo : EIATTR_KPARAM_INFO
	.align		4
.L_7:
        /*0008*/ 	.byte	0x04, 0x17
        /*000a*/ 	.short	(.L_9 - .L_8)
.L_8:
        /*000c*/ 	.word	0x00000000
        /*0010*/ 	.short	0x0001
        /*0012*/ 	.short	0x0008
        /*0014*/ 	.byte	0x00, 0xf5, 0x21, 0x00


	//----- nvinfo : EIATTR_KPARAM_INFO
	.align		4
.L_9:
        /*0018*/ 	.byte	0x04, 0x17
        /*001a*/ 	.short	(.L_11 - .L_10)
.L_10:
        /*001c*/ 	.word	0x00000000
        /*0020*/ 	.short	0x0000
        /*0022*/ 	.short	0x0000
        /*0024*/ 	.byte	0x00, 0xf5, 0x21, 0x00


	//----- nvinfo : EIATTR_SPARSE_MMA_MASK
	.align		4
.L_11:
        /*0028*/ 	.byte	0x03, 0x50
        /*002a*/ 	.short	0x0000


	//----- nvinfo : EIATTR_MAXREG_COUNT
	.align		4
        /*002c*/ 	.byte	0x03, 0x1b
        /*002e*/ 	.short	0x00ff


	//----- nvinfo : EIATTR_MERCURY_ISA_VERSION
	.align		4
        /*0030*/ 	.byte	0x03, 0x5f
        /*0032*/ 	.short	0x0101


	//----- nvinfo : EIATTR_VRC_CTA_INIT_COUNT
	.align		4
        /*0034*/ 	.byte	0x02, 0x4a
	.zero		1
	.zero		1


	//----- nvinfo : EIATTR_EXIT_INSTR_OFFSETS
	.align		4
        /*0038*/ 	.byte	0x04, 0x1c
        /*003a*/ 	.short	(.L_13 - .L_12)


	//   ....[0]....
.L_12:
        /*003c*/ 	.word	0x00000060


	//   ....[1]....
        /*0040*/ 	.word	0x00000100


	//----- nvinfo : EIATTR_CBANK_PARAM_SIZE
	.align		4
.L_13:
        /*0044*/ 	.byte	0x03, 0x19
        /*0046*/ 	.short	0x0010


	//----- nvinfo : EIATTR_PARAM_CBANK
	.align		4
        /*0048*/ 	.byte	0x04, 0x0a
        /*004a*/ 	.short	(.L_15 - .L_14)
	.align		4
.L_14:
        /*004c*/ 	.word	index@(.nv.constant0._Z5saxpyPfS_)
        /*0050*/ 	.short	0x0380
        /*0052*/ 	.short	0x0010


	//----- nvinfo : EIATTR_SW_WAR
	.align		4
.L_15:
        /*0054*/ 	.byte	0x04, 0x36
        /*0056*/ 	.short	(.L_17 - .L_16)
.L_16:
        /*0058*/ 	.word	0x00000008
.L_17:


//--------------------- .nv.callgraph             --------------------------
	.section	.nv.callgraph,"",@"SHT_CUDA_CALLGRAPH"
	.align	4
	.sectionentsize	8
	.align		4
        /*0000*/ 	.word	0x00000000
	.align		4
        /*0004*/ 	.word	0xffffffff
	.align		4
        /*0008*/ 	.word	0x00000000
	.align		4
        /*000c*/ 	.word	0xfffffffe
	.align		4
        /*0010*/ 	.word	0x00000000
	.align		4
        /*0014*/ 	.word	0xfffffffd
	.align		4
        /*0018*/ 	.word	0x00000000
	.align		4
        /*001c*/ 	.word	0xfffffffc


//--------------------- .text._Z5saxpyPfS_        --------------------------
	.section	.text._Z5saxpyPfS_,"ax",@progbits
	.align	128
        .global         _Z5saxpyPfS_
        .type           _Z5saxpyPfS_,@function
        .size           _Z5saxpyPfS_,(.L_x_1 - _Z5saxpyPfS_)
        .other          _Z5saxpyPfS_,@"STO_CUDA_ENTRY STV_DEFAULT"
_Z5saxpyPfS_:
.text._Z5saxpyPfS_:
[----:B------:R-:W-:Y:S01]  /*0000*/  LDC R1, c[0x0][0x37c] ;  /* 0x0000df00ff017b82 */ /* 0x000fe20000000800 */
[----:B------:R-:W0:Y:S07]  /*0010*/  S2R R0, SR_TID.X ;  /* 0x0000000000007919 */ /* 0x000e2e0000002100 */
[----:B------:R-:W0:Y:S08]  /*0020*/  S2UR UR4, SR_CTAID.X ;  /* 0x00000000000479c3 */ /* 0x000e300000002500 */
[----:B------:R-:W0:Y:S02]  /*0030*/  LDC R7, c[0x0][0x360] ;  /* 0x0000d800ff077b82 */ /* 0x000e240000000800 */
[----:B0-----:R-:W-:-:S05]  /*0040*/  IMAD R7, R7, UR4, R0 ;  /* 0x0000000407077c24 */ /* 0x001fca000f8e0200 */
[----:B------:R-:W-:-:S13]  /*0050*/  ISETP.GT.AND P0, PT, R7, 0x3ff, PT ;  /* 0x000003ff0700780c */ /* 0x000fda0003f04270 */
[----:B------:R-:W-:Y:S05]  /*0060*/  @P0 EXIT ;  /* 0x000000000000094d */ /* 0x000fea0003800000 */
[----:B------:R-:W0:Y:S01]  /*0070*/  LDC.64 R2, c[0x0][0x380] ;  /* 0x0000e000ff027b82 */ /* 0x000e220000000a00 */
[----:B------:R-:W1:Y:S07]  /*0080*/  LDCU.64 UR4, c[0x0][0x358] ;  /* 0x00006b00ff0477ac */ /* 0x000e6e0008000a00 */
[----:B------:R-:W2:Y:S01]  /*0090*/  LDC.64 R4, c[0x0][0x388] ;  /* 0x0000e200ff047b82 */ /* 0x000ea20000000a00 */
[----:B0-----:R-:W-:-:S06]  /*00a0*/  IMAD.WIDE R2, R7, 0x4, R2 ;  /* 0x0000000407027825 */ /* 0x001fcc00078e0202 */
[----:B-1----:R-:W3:Y:S01]  /*00b0*/  LDG.E R2, desc[UR4][R2.64] ;  /* 0x0000000402027981 */ /* 0x002ee2000c1e1900 */
[----:B--2---:R-:W-:-:S05]  /*00c0*/  IMAD.WIDE R4, R7, 0x4, R4 ;  /* 0x0000000407047825 */ /* 0x004fca00078e0204 */
[----:B------:R-:W3:Y:S02]  /*00d0*/  LDG.E R7, desc[UR4][R4.64] ;  /* 0x0000000404077981 */ /* 0x000ee4000c1e1900 */
[----:B---3--:R-:W-:-:S05]  /*00e0*/  FFMA R7, R2, 2, R7 ;  /* 0x4000000002077823 */ /* 0x008fca0000000007 */
[----:B------:R-:W-:Y:S01]  /*00f0*/  STG.E desc[UR4][R4.64], R7 ;  /* 0x0000000704007986 */ /* 0x000fe2000c101904 */
[----:B------:R-:W-:Y:S05]  /*0100*/  EXIT ;  /* 0x000000000000794d */ /* 0x000fea0003800000 */
.L_x_0:
[----:B------:R-:W-:-:S00]  /*0110*/  BRA `(.L_x_0) ;  /* 0xfffffffc00fc7947 */ /* 0x000fc0000383ffff */
[----:B------:R-:W-:-:S00]  /*0120*/  NOP ;  /* 0x0000000000007918 */ /* 0x000fc00000000000 */
        /* <DEDUP_REMOVED lines=13> */
.L_x_1:


//--------------------- .nv.shared.reserved.0     --------------------------
	.section	.nv.shared.reserved.0,"aw",@nobits
	.weak		__nv_reservedSMEM_offset_0_alias
	.size		__nv_reservedSMEM_offset_0_alias, 0, 64
	.other		__nv_reservedSMEM_offset_0_alias,@"STO_CUDA_RESERVED_SHARED STV_DEFAULT"
__nv_reservedSMEM_offset_0_alias:
	.zero		0
	.zero		64


//--------------------- .nv.constant0._Z5saxpyPfS_ --------------------------
	.section	.nv.constant0._Z5saxpyPfS_,"a",@progbits
	.sectionflags	@""
	.align	4
.nv.constant0._Z5saxpyPfS_:
	.zero		912


//--------------------- SYMBOLS --------------------------

	.type		.nv.reservedSmem.offset0,@object
	.size		.nv.reservedSmem.offset0,0x4
